//
// Generated by NVIDIA NVVM Compiler
//
// Compiler Build ID: CL-36424714
// Cuda compilation tools, release 13.0, V13.0.88
// Based on NVVM 20.0.0
//

.version 9.0
.target sm_100
.address_size 64

	// .globl	_Z15renormalizediagPPdS0_PiS1_ii

.visible .entry _Z15renormalizediagPPdS0_PiS1_ii(
	.param .u64 .ptr .align 1 _Z15renormalizediagPPdS0_PiS1_ii_param_0,
	.param .u64 .ptr .align 1 _Z15renormalizediagPPdS0_PiS1_ii_param_1,
	.param .u64 .ptr .align 1 _Z15renormalizediagPPdS0_PiS1_ii_param_2,
	.param .u64 .ptr .align 1 _Z15renormalizediagPPdS0_PiS1_ii_param_3,
	.param .u32 _Z15renormalizediagPPdS0_PiS1_ii_param_4,
	.param .u32 _Z15renormalizediagPPdS0_PiS1_ii_param_5
)
{
	.reg .pred 	%p<13>;
	.reg .b32 	%r<52>;
	.reg .b64 	%rd<58>;
	.reg .b64 	%fd<90>;

	ld.param.u64 	%rd5, [_Z15renormalizediagPPdS0_PiS1_ii_param_0];
	ld.param.u64 	%rd6, [_Z15renormalizediagPPdS0_PiS1_ii_param_1];
	ld.param.u64 	%rd7, [_Z15renormalizediagPPdS0_PiS1_ii_param_2];
	ld.param.u32 	%r26, [_Z15renormalizediagPPdS0_PiS1_ii_param_4];
	ld.param.u32 	%r27, [_Z15renormalizediagPPdS0_PiS1_ii_param_5];
	cvta.to.global.u64 	%rd1, %rd6;
	cvta.to.global.u64 	%rd2, %rd7;
	mov.u32 	%r28, %ctaid.x;
	mov.u32 	%r29, %ntid.x;
	mov.u32 	%r30, %tid.x;
	mad.lo.s32 	%r1, %r28, %r29, %r30;
	mov.u32 	%r31, %ctaid.y;
	mov.u32 	%r32, %ntid.y;
	mov.u32 	%r33, %tid.y;
	mad.lo.s32 	%r2, %r31, %r32, %r33;
	ld.global.u32 	%r3, [%rd2];
	max.s32 	%r34, %r1, %r2;
	setp.ge.s32 	%p1, %r34, %r3;
	@%p1 bra 	$L__BB0_17;
	cvta.to.global.u64 	%rd8, %rd5;
	ld.global.u64 	%rd9, [%rd8];
	cvta.to.global.u64 	%rd10, %rd9;
	mad.lo.s32 	%r35, %r3, %r2, %r1;
	mul.wide.s32 	%rd11, %r35, 8;
	add.s64 	%rd12, %rd10, %rd11;
	ld.global.f64 	%fd15, [%rd12];
	ld.global.u64 	%rd13, [%rd1];
	cvta.to.global.u64 	%rd14, %rd13;
	add.s64 	%rd15, %rd14, %rd11;
	st.global.f64 	[%rd15], %fd15;
	sub.s32 	%r36, %r1, %r2;
	abs.s32 	%r37, %r36;
	setp.ge.s32 	%p2, %r37, %r26;
	@%p2 bra 	$L__BB0_3;
	cvt.rn.f64.s32 	%fd16, %r27;
	ld.global.u64 	%rd16, [%rd1];
	cvta.to.global.u64 	%rd17, %rd16;
	ld.global.u32 	%r38, [%rd2];
	mad.lo.s32 	%r39, %r38, %r2, %r1;
	mul.wide.s32 	%rd18, %r39, 8;
	add.s64 	%rd19, %rd17, %rd18;
	ld.global.f64 	%fd17, [%rd19];
	mul.f64 	%fd18, %fd17, %fd16;
	st.global.f64 	[%rd19], %fd18;
$L__BB0_3:
	bar.sync 	0;
	ld.global.u64 	%rd20, [%rd1];
	cvta.to.global.u64 	%rd3, %rd20;
	ld.global.u32 	%r4, [%rd2];
	mad.lo.s32 	%r40, %r4, %r2, %r1;
	mul.wide.s32 	%rd21, %r40, 8;
	add.s64 	%rd4, %rd3, %rd21;
	ld.global.f64 	%fd1, [%rd4];
	setp.lt.s32 	%p3, %r4, 1;
	mov.f64 	%fd89, 0d0000000000000000;
	@%p3 bra 	$L__BB0_16;
	add.s32 	%r42, %r4, -1;
	and.b32  	%r5, %r4, 15;
	setp.lt.u32 	%p4, %r42, 15;
	mov.f64 	%fd89, 0d0000000000000000;
	mov.b32 	%r48, 0;
	@%p4 bra 	$L__BB0_7;
	and.b32  	%r48, %r4, 2147483632;
	neg.s32 	%r46, %r48;
	shl.b32 	%r8, %r4, 4;
	mov.f64 	%fd89, 0d0000000000000000;
	mul.wide.u32 	%rd24, %r4, 8;
	mov.u32 	%r45, %r1;
$L__BB0_6:
	.pragma "nounroll";
	mul.wide.s32 	%rd22, %r45, 8;
	add.s64 	%rd23, %rd3, %rd22;
	ld.global.f64 	%fd23, [%rd23];
	add.f64 	%fd24, %fd89, %fd23;
	add.s64 	%rd25, %rd23, %rd24;
	ld.global.f64 	%fd25, [%rd25];
	add.f64 	%fd26, %fd24, %fd25;
	add.s64 	%rd26, %rd25, %rd24;
	ld.global.f64 	%fd27, [%rd26];
	add.f64 	%fd28, %fd26, %fd27;
	add.s64 	%rd27, %rd26, %rd24;
	ld.global.f64 	%fd29, [%rd27];
	add.f64 	%fd30, %fd28, %fd29;
	add.s64 	%rd28, %rd27, %rd24;
	ld.global.f64 	%fd31, [%rd28];
	add.f64 	%fd32, %fd30, %fd31;
	add.s64 	%rd29, %rd28, %rd24;
	ld.global.f64 	%fd33, [%rd29];
	add.f64 	%fd34, %fd32, %fd33;
	add.s64 	%rd30, %rd29, %rd24;
	ld.global.f64 	%fd35, [%rd30];
	add.f64 	%fd36, %fd34, %fd35;
	add.s64 	%rd31, %rd30, %rd24;
	ld.global.f64 	%fd37, [%rd31];
	add.f64 	%fd38, %fd36, %fd37;
	add.s64 	%rd32, %rd31, %rd24;
	ld.global.f64 	%fd39, [%rd32];
	add.f64 	%fd40, %fd38, %fd39;
	add.s64 	%rd33, %rd32, %rd24;
	ld.global.f64 	%fd41, [%rd33];
	add.f64 	%fd42, %fd40, %fd41;
	add.s64 	%rd34, %rd33, %rd24;
	ld.global.f64 	%fd43, [%rd34];
	add.f64 	%fd44, %fd42, %fd43;
	add.s64 	%rd35, %rd34, %rd24;
	ld.global.f64 	%fd45, [%rd35];
	add.f64 	%fd46, %fd44, %fd45;
	add.s64 	%rd36, %rd35, %rd24;
	ld.global.f64 	%fd47, [%rd36];
	add.f64 	%fd48, %fd46, %fd47;
	add.s64 	%rd37, %rd36, %rd24;
	ld.global.f64 	%fd49, [%rd37];
	add.f64 	%fd50, %fd48, %fd49;
	add.s64 	%rd38, %rd37, %rd24;
	ld.global.f64 	%fd51, [%rd38];
	add.f64 	%fd52, %fd50, %fd51;
	add.s64 	%rd39, %rd38, %rd24;
	ld.global.f64 	%fd53, [%rd39];
	add.f64 	%fd89, %fd52, %fd53;
	add.s32 	%r46, %r46, 16;
	add.s32 	%r45, %r45, %r8;
	setp.ne.s32 	%p5, %r46, 0;
	@%p5 bra 	$L__BB0_6;
$L__BB0_7:
	setp.eq.s32 	%p6, %r5, 0;
	@%p6 bra 	$L__BB0_16;
	and.b32  	%r14, %r4, 7;
	setp.lt.u32 	%p7, %r5, 8;
	@%p7 bra 	$L__BB0_10;
	mad.lo.s32 	%r43, %r48, %r4, %r1;
	mul.wide.s32 	%rd40, %r43, 8;
	add.s64 	%rd41, %rd3, %rd40;
	ld.global.f64 	%fd55, [%rd41];
	add.f64 	%fd56, %fd89, %fd55;
	mul.wide.u32 	%rd42, %r4, 8;
	add.s64 	%rd43, %rd41, %rd42;
	ld.global.f64 	%fd57, [%rd43];
	add.f64 	%fd58, %fd56, %fd57;
	add.s64 	%rd44, %rd43, %rd42;
	ld.global.f64 	%fd59, [%rd44];
	add.f64 	%fd60, %fd58, %fd59;
	add.s64 	%rd45, %rd44, %rd42;
	ld.global.f64 	%fd61, [%rd45];
	add.f64 	%fd62, %fd60, %fd61;
	add.s64 	%rd46, %rd45, %rd42;
	ld.global.f64 	%fd63, [%rd46];
	add.f64 	%fd64, %fd62, %fd63;
	add.s64 	%rd47, %rd46, %rd42;
	ld.global.f64 	%fd65, [%rd47];
	add.f64 	%fd66, %fd64, %fd65;
	add.s64 	%rd48, %rd47, %rd42;
	ld.global.f64 	%fd67, [%rd48];
	add.f64 	%fd68, %fd66, %fd67;
	add.s64 	%rd49, %rd48, %rd42;
	ld.global.f64 	%fd69, [%rd49];
	add.f64 	%fd89, %fd68, %fd69;
	add.s32 	%r48, %r48, 8;
$L__BB0_10:
	setp.eq.s32 	%p8, %r14, 0;
	@%p8 bra 	$L__BB0_16;
	and.b32  	%r17, %r4, 3;
	setp.lt.u32 	%p9, %r14, 4;
	@%p9 bra 	$L__BB0_13;
	mad.lo.s32 	%r44, %r48, %r4, %r1;
	mul.wide.s32 	%rd50, %r44, 8;
	add.s64 	%rd51, %rd3, %rd50;
	ld.global.f64 	%fd71, [%rd51];
	add.f64 	%fd72, %fd89, %fd71;
	mul.wide.u32 	%rd52, %r4, 8;
	add.s64 	%rd53, %rd51, %rd52;
	ld.global.f64 	%fd73, [%rd53];
	add.f64 	%fd74, %fd72, %fd73;
	add.s64 	%rd54, %rd53, %rd52;
	ld.global.f64 	%fd75, [%rd54];
	add.f64 	%fd76, %fd74, %fd75;
	add.s64 	%rd55, %rd54, %rd52;
	ld.global.f64 	%fd77, [%rd55];
	add.f64 	%fd89, %fd76, %fd77;
	add.s32 	%r48, %r48, 4;
$L__BB0_13:
	setp.eq.s32 	%p10, %r17, 0;
	@%p10 bra 	$L__BB0_16;
	mad.lo.s32 	%r51, %r48, %r4, %r1;
	neg.s32 	%r50, %r17;
$L__BB0_15:
	.pragma "nounroll";
	mul.wide.s32 	%rd56, %r51, 8;
	add.s64 	%rd57, %rd3, %rd56;
	ld.global.f64 	%fd78, [%rd57];
	add.f64 	%fd89, %fd89, %fd78;
	add.s32 	%r51, %r51, %r4;
	add.s32 	%r50, %r50, 1;
	setp.ne.s32 	%p11, %r50, 0;
	@%p11 bra 	$L__BB0_15;
$L__BB0_16:
	setp.eq.f64 	%p12, %fd89, 0d0000000000000000;
	selp.f64 	%fd79, 0d3FF0000000000000, %fd89, %p12;
	div.rn.f64 	%fd80, %fd1, %fd79;
	st.global.f64 	[%rd4], %fd80;
$L__BB0_17:
	ret;

}


// ===== COMPILED SASS (sm_100) =====

	.target	sm_100

	.elftype	@"ET_EXEC"


//--------------------- .note.nv.tkinfo           --------------------------
	.section	.note.nv.tkinfo,"",@"SHT_NOTE"
	.sectionflags	@"SHF_NOTE_NV_TKINFO"
	.tkinfo
        /*0018*/ 	.word	0x00000002
        /*0030*/ 	.string	""
        /*0030*/ 	.string	"ptxas"
        /*0030*/ 	.string	"Cuda compilation tools, release 13.0, V13.0.88"
        /*0030*/ 	.string	"Build cuda_13.0.r13.0/compiler.36424714_0"
        /*0030*/ 	.string	"-arch sm_100 -m 64 "



//--------------------- .note.nv.cuinfo           --------------------------
	.section	.note.nv.cuinfo,"",@"SHT_NOTE"
	.sectionflags	@"SHF_NOTE_NV_CUINFO"
        /*0018*/ 	.short	0x0002
        /*001a*/ 	.short	0x0064
        /*001c*/ 	.short	0x0082
	.zero		2


//--------------------- .nv.info                  --------------------------
	.section	.nv.info,"",@"SHT_CUDA_INFO"
	.align	4


	//----- nvinfo : EIATTR_REGCOUNT
	.align		4
        /*0000*/ 	.byte	0x04, 0x2f
        /*0002*/ 	.short	(.L_1 - .L_0)
	.align		4
.L_0:
        /*0004*/ 	.word	index@(_Z15renormalizediagPPdS0_PiS1_ii)
        /*0008*/ 	.word	0x00000020


	//----- nvinfo : EIATTR_FRAME_SIZE
	.align		4
.L_1:
        /*000c*/ 	.byte	0x04, 0x11
        /*000e*/ 	.short	(.L_3 - .L_2)
	.align		4
.L_2:
        /*0010*/ 	.word	index@($__internal_0_$__cuda_sm20_div_rn_f64_full)
        /*0014*/ 	.word	0x00000000


	//----- nvinfo : EIATTR_FRAME_SIZE
	.align		4
.L_3:
        /*0018*/ 	.byte	0x04, 0x11
        /*001a*/ 	.short	(.L_5 - .L_4)
	.align		4
.L_4:
        /*001c*/ 	.word	index@(_Z15renormalizediagPPdS0_PiS1_ii)
        /*0020*/ 	.word	0x00000000


	//----- nvinfo : EIATTR_MIN_STACK_SIZE
	.align		4
.L_5:
        /*0024*/ 	.byte	0x04, 0x12
        /*0026*/ 	.short	(.L_7 - .L_6)
	.align		4
.L_6:
        /*0028*/ 	.word	index@(_Z15renormalizediagPPdS0_PiS1_ii)
        /*002c*/ 	.word	0x00000000
.L_7:


//--------------------- .nv.compat                --------------------------
	.section	.nv.compat,"",@"SHT_CUDA_COMPAT_INFO"
	.align	4
        /*0000*/ 	.byte	0x02, 0x09, 0x00, 0x00, 0x02, 0x02, 0x01, 0x00, 0x02, 0x05, 0x05, 0x00, 0x03, 0x07, 0x01, 0x01
        /*0010*/ 	.byte	0x02, 0x03, 0x00, 0x00, 0x02, 0x06, 0x01, 0x00, 0x04, 0x0b, 0x08, 0x00, 0x01, 0x00, 0x00, 0x00
        /*0020*/ 	.byte	0x00, 0x00, 0x00, 0x00


//--------------------- .nv.info._Z15renormalizediagPPdS0_PiS1_ii --------------------------
	.section	.nv.info._Z15renormalizediagPPdS0_PiS1_ii,"",@"SHT_CUDA_INFO"
	.sectionflags	@""
	.align	4


	//----- nvinfo : EIATTR_CUDA_API_VERSION
	.align		4
        /*0000*/ 	.byte	0x04, 0x37
        /*0002*/ 	.short	(.L_9 - .L_8)
.L_8:
        /*0004*/ 	.word	0x00000082


	//----- nvinfo : EIATTR_KPARAM_INFO
	.align		4
.L_9:
        /*0008*/ 	.byte	0x04, 0x17
        /*000a*/ 	.short	(.L_11 - .L_10)
.L_10:
        /*000c*/ 	.word	0x00000000
        /*0010*/ 	.short	0x0005
        /*0012*/ 	.short	0x0024
        /*0014*/ 	.byte	0x00, 0xf0, 0x11, 0x00


	//----- nvinfo : EIATTR_KPARAM_INFO
	.align		4
.L_11:
        /*0018*/ 	.byte	0x04, 0x17
        /*001a*/ 	.short	(.L_13 - .L_12)
.L_12:
        /*001c*/ 	.word	0x00000000
        /*0020*/ 	.short	0x0004
        /*0022*/ 	.short	0x0020
        /*0024*/ 	.byte	0x00, 0xf0, 0x11, 0x00


	//----- nvinfo : EIATTR_KPARAM_INFO
	.align		4
.L_13:
        /*0028*/ 	.byte	0x04, 0x17
        /*002a*/ 	.short	(.L_15 - .L_14)
.L_14:
        /*002c*/ 	.word	0x00000000
        /*0030*/ 	.short	0x0003
        /*0032*/ 	.short	0x0018
        /*0034*/ 	.byte	0x00, 0xf5, 0x21, 0x00


	//----- nvinfo : EIATTR_KPARAM_INFO
	.align		4
.L_15:
        /*0038*/ 	.byte	0x04, 0x17
        /*003a*/ 	.short	(.L_17 - .L_16)
.L_16:
        /*003c*/ 	.word	0x00000000
        /*0040*/ 	.short	0x0002
        /*0042*/ 	.short	0x0010
        /*0044*/ 	.byte	0x00, 0xf5, 0x21, 0x00


	//----- nvinfo : EIATTR_KPARAM_INFO
	.align		4
.L_17:
        /*0048*/ 	.byte	0x04, 0x17
        /*004a*/ 	.short	(.L_19 - .L_18)
.L_18:
        /*004c*/ 	.word	0x00000000
        /*0050*/ 	.short	0x0001
        /*0052*/ 	.short	0x0008
        /*0054*/ 	.byte	0x00, 0xf5, 0x21, 0x00


	//----- nvinfo : EIATTR_KPARAM_INFO
	.align		4
.L_19:
        /*0058*/ 	.byte	0x04, 0x17
        /*005a*/ 	.short	(.L_21 - .L_20)
.L_20:
        /*005c*/ 	.word	0x00000000
        /*0060*/ 	.short	0x0000
        /*0062*/ 	.short	0x0000
        /*0064*/ 	.byte	0x00, 0xf5, 0x21, 0x00


	//----- nvinfo : EIATTR_SPARSE_MMA_MASK
	.align		4
.L_21:
        /*0068*/ 	.byte	0x03, 0x50
        /*006a*/ 	.short	0x0000


	//----- nvinfo : EIATTR_MAXREG_COUNT
	.align		4
        /*006c*/ 	.byte	0x03, 0x1b
        /*006e*/ 	.short	0x00ff


	//----- nvinfo : EIATTR_NUM_BARRIERS
	.align		4
        /*0070*/ 	.byte	0x02, 0x4c
        /*0072*/ 	.byte	0x01
	.zero		1


	//----- nvinfo : EIATTR_MERCURY_ISA_VERSION
	.align		4
        /*0074*/ 	.byte	0x03, 0x5f
        /*0076*/ 	.short	0x0101


	//----- nvinfo : EIATTR_VRC_CTA_INIT_COUNT
	.align		4
        /*0078*/ 	.byte	0x02, 0x4a
	.zero		1
	.zero		1


	//----- nvinfo : EIATTR_EXIT_INSTR_OFFSETS
	.align		4
        /*007c*/ 	.byte	0x04, 0x1c
        /*007e*/ 	.short	(.L_23 - .L_22)


	//   ....[0]....
.L_22:
        /*0080*/ 	.word	0x000000e0


	//   ....[1]....
        /*0084*/ 	.word	0x00000c10


	//----- nvinfo : EIATTR_CRS_STACK_SIZE
	.align		4
.L_23:
        /*0088*/ 	.byte	0x04, 0x1e
        /*008a*/ 	.short	(.L_25 - .L_24)
.L_24:
        /*008c*/ 	.word	0x00000000


	//----- nvinfo : EIATTR_CBANK_PARAM_SIZE
	.align		4
.L_25:
        /*0090*/ 	.byte	0x03, 0x19
        /*0092*/ 	.short	0x0028


	//----- nvinfo : EIATTR_PARAM_CBANK
	.align		4
        /*0094*/ 	.byte	0x04, 0x0a
        /*0096*/ 	.short	(.L_27 - .L_26)
	.align		4
.L_26:
        /*0098*/ 	.word	index@(.nv.constant0._Z15renormalizediagPPdS0_PiS1_ii)
        /*009c*/ 	.short	0x0380
        /*009e*/ 	.short	0x0028


	//----- nvinfo : EIATTR_SW_WAR
	.align		4
.L_27:
        /*00a0*/ 	.byte	0x04, 0x36
        /*00a2*/ 	.short	(.L_29 - .L_28)
.L_28:
        /*00a4*/ 	.word	0x00000008
.L_29:


//--------------------- .nv.callgraph             --------------------------
	.section	.nv.callgraph,"",@"SHT_CUDA_CALLGRAPH"
	.align	4
	.sectionentsize	8
	.align		4
        /*0000*/ 	.word	0x00000000
	.align		4
        /*0004*/ 	.word	0xffffffff
	.align		4
        /*0008*/ 	.word	0x00000000
	.align		4
        /*000c*/ 	.word	0xfffffffe
	.align		4
        /*0010*/ 	.word	0x00000000
	.align		4
        /*0014*/ 	.word	0xfffffffd
	.align		4
        /*0018*/ 	.word	0x00000000
	.align		4
        /*001c*/ 	.word	0xfffffffc


//--------------------- .text._Z15renormalizediagPPdS0_PiS1_ii --------------------------
	.section	.text._Z15renormalizediagPPdS0_PiS1_ii,"ax",@progbits
	.align	128
        .global         _Z15renormalizediagPPdS0_PiS1_ii
        .type           _Z15renormalizediagPPdS0_PiS1_ii,@function
        .size           _Z15renormalizediagPPdS0_PiS1_ii,(.L_x_14 - _Z15renormalizediagPPdS0_PiS1_ii)
        .other          _Z15renormalizediagPPdS0_PiS1_ii,@"STO_CUDA_ENTRY STV_DEFAULT"
_Z15renormalizediagPPdS0_PiS1_ii:
.text._Z15renormalizediagPPdS0_PiS1_ii:
[----:B------:R-:W-:Y:S08]  /*0000*/  LDC R1, c[0x0][0x37c] ;  /* 0x0000df00ff017b82 */ /* 0x000ff00000000800 */
[----:B------:R-:W0:Y:S01]  /*0010*/  LDC.64 R12, c[0x0][0x390] ;  /* 0x0000e400ff0c7b82 */ /* 0x000e220000000a00 */
[----:B------:R-:W0:Y:S02]  /*0020*/  LDCU.64 UR4, c[0x0][0x358] ;  /* 0x00006b00ff0477ac */ /* 0x000e240008000a00 */
[----:B0-----:R-:W2:Y:S05]  /*0030*/  LDG.E R6, desc[UR4][R12.64] ;  /* 0x000000040c067981 */ /* 0x001eaa000c1e1900 */
[----:B------:R-:W0:Y:S01]  /*0040*/  LDC R0, c[0x0][0x360] ;  /* 0x0000d800ff007b82 */ /* 0x000e220000000800 */
[----:B------:R-:W0:Y:S01]  /*0050*/  S2R R3, SR_TID.X ;  /* 0x0000000000037919 */ /* 0x000e220000002100 */
[----:B------:R-:W1:Y:S06]  /*0060*/  S2R R2, SR_TID.Y ;  /* 0x0000000000027919 */ /* 0x000e6c0000002200 */
[----:B------:R-:W0:Y:S08]  /*0070*/  S2UR UR6, SR_CTAID.X ;  /* 0x00000000000679c3 */ /* 0x000e300000002500 */
[----:B------:R-:W1:Y:S08]  /*0080*/  S2UR UR7, SR_CTAID.Y ;  /* 0x00000000000779c3 */ /* 0x000e700000002600 */
[----:B------:R-:W1:Y:S01]  /*0090*/  LDC R9, c[0x0][0x364] ;  /* 0x0000d900ff097b82 */ /* 0x000e620000000800 */
[----:B0-----:R-:W-:-:S02]  /*00a0*/  IMAD R0, R0, UR6, R3 ;  /* 0x0000000600007c24 */ /* 0x001fc4000f8e0203 */
[----:B-1----:R-:W-:-:S05]  /*00b0*/  IMAD R9, R9, UR7, R2 ;  /* 0x0000000709097c24 */ /* 0x002fca000f8e0202 */
[----:B------:R-:W-:-:S04]  /*00c0*/  VIMNMX R3, PT, PT, R0, R9, !PT ;  /* 0x0000000900037248 */ /* 0x000fc80007fe0100 */
[----:B--2---:R-:W-:-:S13]  /*00d0*/  ISETP.GE.AND P0, PT, R3, R6, PT ;  /* 0x000000060300720c */ /* 0x004fda0003f06270 */
[----:B------:R-:W-:Y:S05]  /*00e0*/  @P0 EXIT ;  /* 0x000000000000094d */ /* 0x000fea0003800000 */
[----:B------:R-:W0:Y:S08]  /*00f0*/  LDC.64 R2, c[0x0][0x380] ;  /* 0x0000e000ff027b82 */ /* 0x000e300000000a00 */
[----:B------:R-:W1:Y:S01]  /*0100*/  LDC.64 R4, c[0x0][0x388] ;  /* 0x0000e200ff047b82 */ /* 0x000e620000000a00 */
[----:B------:R-:W-:Y:S01]  /*0110*/  IMAD R15, R9, R6, R0 ;  /* 0x00000006090f7224 */ /* 0x000fe200078e0200 */
[----:B------:R-:W2:Y:S01]  /*0120*/  LDCU UR6, c[0x0][0x3a0] ;  /* 0x00007400ff0677ac */ /* 0x000ea20008000800 */
[----:B0-----:R-:W3:Y:S04]  /*0130*/  LDG.E.64 R2, desc[UR4][R2.64] ;  /* 0x0000000402027981 */ /* 0x001ee8000c1e1b00 */
[----:B-1----:R-:W4:Y:S01]  /*0140*/  LDG.E.64 R10, desc[UR4][R4.64] ;  /* 0x00000004040a7981 */ /* 0x002f22000c1e1b00 */
[----:B------:R-:W-:-:S02]  /*0150*/  IMAD.IADD R8, R0, 0x1, -R9 ;  /* 0x0000000100087824 */ /* 0x000fc400078e0a09 */
[----:B---3--:R-:W-:-:S06]  /*0160*/  IMAD.WIDE R6, R15, 0x8, R2 ;  /* 0x000000080f067825 */ /* 0x008fcc00078e0202 */
[----:B------:R-:W3:Y:S01]  /*0170*/  LDG.E.64 R6, desc[UR4][R6.64] ;  /* 0x0000000406067981 */ /* 0x000ee2000c1e1b00 */
[----:B------:R-:W-:Y:S01]  /*0180*/  IABS R8, R8 ;  /* 0x0000000800087213 */ /* 0x000fe20000000000 */
[----:B----4-:R-:W-:-:S03]  /*0190*/  IMAD.WIDE R10, R15, 0x8, R10 ;  /* 0x000000080f0a7825 */ /* 0x010fc600078e020a */
[----:B--2---:R-:W-:Y:S02]  /*01a0*/  ISETP.GE.AND P0, PT, R8, UR6, PT ;  /* 0x0000000608007c0c */ /* 0x004fe4000bf06270 */
[----:B---3--:R0:W-:Y:S11]  /*01b0*/  STG.E.64 desc[UR4][R10.64], R6 ;  /* 0x000000060a007986 */ /* 0x0081f6000c101b04 */
[----:B------:R-:W2:Y:S04]  /*01c0*/  @!P0 LDG.E R8, desc[UR4][R12.64] ;  /* 0x000000040c088981 */ /* 0x000ea8000c1e1900 */
[----:B------:R-:W3:Y:S01]  /*01d0*/  @!P0 LDG.E.64 R2, desc[UR4][R4.64] ;  /* 0x0000000404028981 */ /* 0x000ee2000c1e1b00 */
[----:B--2---:R-:W-:-:S04]  /*01e0*/  @!P0 IMAD R15, R9, R8, R0 ;  /* 0x00000008090f8224 */ /* 0x004fc800078e0200 */
[----:B---3--:R-:W-:Y:S02]  /*01f0*/  @!P0 IMAD.WIDE R14, R15, 0x8, R2 ;  /* 0x000000080f0e8825 */ /* 0x008fe400078e0202 */
[----:B------:R-:W1:Y:S03]  /*0200*/  @!P0 LDC R2, c[0x0][0x3a4] ;  /* 0x0000e900ff028b82 */ /* 0x000e660000000800 */
[----:B------:R-:W2:Y:S01]  /*0210*/  @!P0 LDG.E.64 R16, desc[UR4][R14.64] ;  /* 0x000000040e108981 */ /* 0x000ea2000c1e1b00 */
[----:B-1----:R-:W2:Y:S02]  /*0220*/  @!P0 I2F.F64 R2, R2 ;  /* 0x0000000200028312 */ /* 0x002ea40000201c00 */
[----:B--2---:R-:W-:-:S07]  /*0230*/  @!P0 DMUL R16, R2, R16 ;  /* 0x0000001002108228 */ /* 0x004fce0000000000 */
[----:B------:R1:W-:Y:S01]  /*0240*/  @!P0 STG.E.64 desc[UR4][R14.64], R16 ;  /* 0x000000100e008986 */ /* 0x0003e2000c101b04 */
[----:B------:R-:W-:Y:S06]  /*0250*/  BAR.SYNC.DEFER_BLOCKING 0x0 ;  /* 0x0000000000007b1d */ /* 0x000fec0000010000 */
[----:B------:R-:W2:Y:S04]  /*0260*/  LDG.E R3, desc[UR4][R12.64] ;  /* 0x000000040c037981 */ /* 0x000ea8000c1e1900 */
[----:B0-----:R-:W3:Y:S01]  /*0270*/  LDG.E.64 R6, desc[UR4][R4.64] ;  /* 0x0000000404067981 */ /* 0x001ee2000c1e1b00 */
[----:B--2---:R-:W-:-:S04]  /*0280*/  IMAD R9, R9, R3, R0 ;  /* 0x0000000309097224 */ /* 0x004fc800078e0200 */
[----:B---3--:R-:W-:-:S05]  /*0290*/  IMAD.WIDE R8, R9, 0x8, R6 ;  /* 0x0000000809087825 */ /* 0x008fca00078e0206 */
[----:B------:R1:W5:Y:S01]  /*02a0*/  LDG.E.64 R10, desc[UR4][R8.64] ;  /* 0x00000004080a7981 */ /* 0x000362000c1e1b00 */
[----:B------:R-:W-:Y:S02]  /*02b0*/  ISETP.GE.AND P0, PT, R3, 0x1, PT ;  /* 0x000000010300780c */ /* 0x000fe40003f06270 */
[----:B------:R-:W-:-:S11]  /*02c0*/  CS2R R18, SRZ ;  /* 0x0000000000127805 */ /* 0x000fd6000001ff00 */
[----:B-1----:R-:W-:Y:S05]  /*02d0*/  @!P0 BRA `(.L_x_0) ;  /* 0x0000000400ec8947 */ /* 0x002fea0003800000 */
[C---:B------:R-:W-:Y:S01]  /*02e0*/  VIADD R2, R3.reuse, 0xffffffff ;  /* 0xffffffff03027836 */ /* 0x040fe20000000000 */
[----:B------:R-:W-:Y:S01]  /*02f0*/  LOP3.LUT R4, R3, 0xf, RZ, 0xc0, !PT ;  /* 0x0000000f03047812 */ /* 0x000fe200078ec0ff */
[----:B------:R-:W-:Y:S01]  /*0300*/  IMAD.MOV.U32 R5, RZ, RZ, RZ ;  /* 0x000000ffff057224 */ /* 0x000fe200078e00ff */
[----:B------:R-:W-:Y:S02]  /*0310*/  CS2R R18, SRZ ;  /* 0x0000000000127805 */ /* 0x000fe4000001ff00 */
[----:B------:R-:W-:Y:S02]  /*0320*/  ISETP.GE.U32.AND P0, PT, R2, 0xf, PT ;  /* 0x0000000f0200780c */ /* 0x000fe40003f06070 */
[----:B------:R-:W-:-:S11]  /*0330*/  ISETP.NE.AND P1, PT, R4, RZ, PT ;  /* 0x000000ff0400720c */ /* 0x000fd60003f25270 */
[----:B------:R-:W-:Y:S05]  /*0340*/  @!P0 BRA `(.L_x_1) ;  /* 0x0000000000e08947 */ /* 0x000fea0003800000 */
[----:B------:R-:W-:Y:S02]  /*0350*/  LOP3.LUT R5, R3, 0x7ffffff0, RZ, 0xc0, !PT ;  /* 0x7ffffff003057812 */ /* 0x000fe400078ec0ff */
[----:B------:R-:W-:Y:S02]  /*0360*/  CS2R R18, SRZ ;  /* 0x0000000000127805 */ /* 0x000fe4000001ff00 */
[----:B------:R-:W-:Y:S01]  /*0370*/  MOV R2, R0 ;  /* 0x0000000000027202 */ /* 0x000fe20000000f00 */
[----:B------:R-:W-:-:S07]  /*0380*/  IMAD.MOV R26, RZ, RZ, -R5 ;  /* 0x000000ffff1a7224 */ /* 0x000fce00078e0a05 */
.L_x_2:
[----:B------:R-:W-:-:S05]  /*0390*/  IMAD.WIDE R28, R2, 0x8, R6 ;  /* 0x00000008021c7825 */ /* 0x000fca00078e0206 */
[----:B------:R-:W2:Y:S01]  /*03a0*/  LDG.E.64 R16, desc[UR4][R28.64] ;  /* 0x000000041c107981 */ /* 0x000ea2000c1e1b00 */
[----:B------:R-:W-:-:S05]  /*03b0*/  IMAD.WIDE.U32 R12, R3, 0x8, R28 ;  /* 0x00000008030c7825 */ /* 0x000fca00078e001c */
[----:B------:R-:W3:Y:S01]  /*03c0*/  LDG.E.64 R14, desc[UR4][R12.64] ;  /* 0x000000040c0e7981 */ /* 0x000ee2000c1e1b00 */
[----:B------:R-:W-:-:S05]  /*03d0*/  IMAD.WIDE.U32 R20, R3, 0x8, R12 ;  /* 0x0000000803147825 */ /* 0x000fca00078e000c */
[----:B------:R-:W4:Y:S01]  /*03e0*/  LDG.E.64 R12, desc[UR4][R20.64] ;  /* 0x00000004140c7981 */ /* 0x000f22000c1e1b00 */
[----:B------:R-:W-:-:S05]  /*03f0*/  IMAD.WIDE.U32 R22, R3, 0x8, R20 ;  /* 0x0000000803167825 */ /* 0x000fca00078e0014 */
[----:B------:R-:W4:Y:S01]  /*0400*/  LDG.E.64 R20, desc[UR4][R22.64] ;  /* 0x0000000416147981 */ /* 0x000f22000c1e1b00 */
[----:B------:R-:W-:-:S05]  /*0410*/  IMAD.WIDE.U32 R24, R3, 0x8, R22 ;  /* 0x0000000803187825 */ /* 0x000fca00078e0016 */
[----:B------:R0:W4:Y:S02]  /*0420*/  LDG.E.64 R22, desc[UR4][R24.64] ;  /* 0x0000000418167981 */ /* 0x000124000c1e1b00 */
[----:B0-----:R-:W-:-:S04]  /*0430*/  IMAD.WIDE.U32 R24, R3, 0x8, R24 ;  /* 0x0000000803187825 */ /* 0x001fc800078e0018 */
[C---:B------:R-:W-:Y:S01]  /*0440*/  IMAD.WIDE.U32 R28, R3.reuse, 0x8, R24 ;  /* 0x00000008031c7825 */ /* 0x040fe200078e0018 */
[----:B--2---:R-:W-:Y:S01]  /*0450*/  DADD R16, R16, R18 ;  /* 0x0000000010107229 */ /* 0x004fe20000000012 */
[----:B------:R-:W2:Y:S07]  /*0460*/  LDG.E.64 R18, desc[UR4][R24.64] ;  /* 0x0000000418127981 */ /* 0x000eae000c1e1b00 */
[----:B---3--:R-:W-:Y:S02]  /*0470*/  DADD R14, R16, R14 ;  /* 0x00000000100e7229 */ /* 0x008fe4000000000e */
[----:B------:R0:W3:Y:S06]  /*0480*/  LDG.E.64 R16, desc[UR4][R28.64] ;  /* 0x000000041c107981 */ /* 0x0000ec000c1e1b00 */
[----:B----4-:R-:W-:Y:S01]  /*0490*/  DADD R12, R14, R12 ;  /* 0x000000000e0c7229 */ /* 0x010fe2000000000c */
[----:B0-----:R-:W-:-:S05]  /*04a0*/  IMAD.WIDE.U32 R28, R3, 0x8, R28 ;  /* 0x00000008031c7825 */ /* 0x001fca00078e001c */
[----:B------:R0:W4:Y:S02]  /*04b0*/  LDG.E.64 R14, desc[UR4][R28.64] ;  /* 0x000000041c0e7981 */ /* 0x000124000c1e1b00 */
[----:B------:R-:W-:Y:S01]  /*04c0*/  DADD R20, R12, R20 ;  /* 0x000000000c147229 */ /* 0x000fe20000000014 */
[----:B0-----:R-:W-:-:S05]  /*04d0*/  IMAD.WIDE.U32 R28, R3, 0x8, R28 ;  /* 0x00000008031c7825 */ /* 0x001fca00078e001c */
[----:B------:R-:W4:Y:S01]  /*04e0*/  LDG.E.64 R12, desc[UR4][R28.64] ;  /* 0x000000041c0c7981 */ /* 0x000f22000c1e1b00 */
[----:B------:R-:W-:Y:S01]  /*04f0*/  IMAD.WIDE.U32 R24, R3, 0x8, R28 ;  /* 0x0000000803187825 */ /* 0x000fe200078e001c */
[----:B------:R-:W-:-:S04]  /*0500*/  DADD R22, R20, R22 ;  /* 0x0000000014167229 */ /* 0x000fc80000000016 */
[----:B------:R0:W4:Y:S02]  /*0510*/  LDG.E.64 R20, desc[UR4][R24.64] ;  /* 0x0000000418147981 */ /* 0x000124000c1e1b00 */
[----:B0-----:R-:W-:Y:S02]  /*0520*/  IMAD.WIDE.U32 R24, R3, 0x8, R24 ;  /* 0x0000000803187825 */ /* 0x001fe400078e0018 */
[----:B--2---:R-:W-:-:S03]  /*0530*/  DADD R18, R22, R18 ;  /* 0x0000000016127229 */ /* 0x004fc60000000012 */
[----:B------:R0:W2:Y:S05]  /*0540*/  LDG.E.64 R22, desc[UR4][R24.64] ;  /* 0x0000000418167981 */ /* 0x0000aa000c1e1b00 */
[----:B---3--:R-:W-:Y:S01]  /*0550*/  DADD R16, R18, R16 ;  /* 0x0000000012107229 */ /* 0x008fe20000000010 */
[----:B0-----:R-:W-:-:S05]  /*0560*/  IMAD.WIDE.U32 R24, R3, 0x8, R24 ;  /* 0x0000000803187825 */ /* 0x001fca00078e0018 */
[----:B------:R-:W3:Y:S01]  /*0570*/  LDG.E.64 R18, desc[UR4][R24.64] ;  /* 0x0000000418127981 */ /* 0x000ee2000c1e1b00 */
[----:B------:R-:W-:Y:S01]  /*0580*/  IMAD.WIDE.U32 R28, R3, 0x8, R24 ;  /* 0x00000008031c7825 */ /* 0x000fe200078e0018 */
[----:B----4-:R-:W-:-:S04]  /*0590*/  DADD R14, R16, R14 ;  /* 0x00000000100e7229 */ /* 0x010fc8000000000e */
[----:B------:R0:W4:Y:S02]  /*05a0*/  LDG.E.64 R16, desc[UR4][R28.64] ;  /* 0x000000041c107981 */ /* 0x000124000c1e1b00 */
[----:B0-----:R-:W-:Y:S02]  /*05b0*/  IMAD.WIDE.U32 R28, R3, 0x8, R28 ;  /* 0x00000008031c7825 */ /* 0x001fe400078e001c */
[----:B------:R-:W-:-:S03]  /*05c0*/  DADD R12, R14, R12 ;  /* 0x000000000e0c7229 */ /* 0x000fc6000000000c */
[----:B------:R0:W4:Y:S05]  /*05d0*/  LDG.E.64 R14, desc[UR4][R28.64] ;  /* 0x000000041c0e7981 */ /* 0x00012a000c1e1b00 */
[----:B------:R-:W-:Y:S01]  /*05e0*/  DADD R20, R12, R20 ;  /* 0x000000000c147229 */ /* 0x000fe20000000014 */
[----:B0-----:R-:W-:-:S05]  /*05f0*/  IMAD.WIDE.U32 R28, R3, 0x8, R28 ;  /* 0x00000008031c7825 */ /* 0x001fca00078e001c */
[----:B------:R-:W4:Y:S01]  /*0600*/  LDG.E.64 R12, desc[UR4][R28.64] ;  /* 0x000000041c0c7981 */ /* 0x000f22000c1e1b00 */
[----:B------:R-:W-:-:S06]  /*0610*/  IMAD.WIDE.U32 R24, R3, 0x8, R28 ;  /* 0x0000000803187825 */ /* 0x000fcc00078e001c */
[----:B------:R-:W4:Y:S01]  /*0620*/  LDG.E.64 R24, desc[UR4][R24.64] ;  /* 0x0000000418187981 */ /* 0x000f22000c1e1b00 */
[----:B------:R-:W-:Y:S02]  /*0630*/  VIADD R26, R26, 0x10 ;  /* 0x000000101a1a7836 */ /* 0x000fe40000000000 */
[----:B------:R-:W-:-:S03]  /*0640*/  IMAD R2, R3, 0x10, R2 ;  /* 0x0000001003027824 */ /* 0x000fc600078e0202 */
[----:B------:R-:W-:Y:S01]  /*0650*/  ISETP.NE.AND P0, PT, R26, RZ, PT ;  /* 0x000000ff1a00720c */ /* 0x000fe20003f05270 */
[----:B--2---:R-:W-:-:S08]  /*0660*/  DADD R20, R20, R22 ;  /* 0x0000000014147229 */ /* 0x004fd00000000016 */
[----:B---3--:R-:W-:-:S08]  /*0670*/  DADD R18, R20, R18 ;  /* 0x0000000014127229 */ /* 0x008fd00000000012 */
[----:B----4-:R-:W-:-:S08]  /*0680*/  DADD R16, R18, R16 ;  /* 0x0000000012107229 */ /* 0x010fd00000000010 */
[----:B------:R-:W-:-:S08]  /*0690*/  DADD R14, R16, R14 ;  /* 0x00000000100e7229 */ /* 0x000fd0000000000e */
[----:B------:R-:W-:-:S08]  /*06a0*/  DADD R12, R14, R12 ;  /* 0x000000000e0c7229 */ /* 0x000fd0000000000c */
[----:B------:R-:W-:Y:S01]  /*06b0*/  DADD R18, R12, R24 ;  /* 0x000000000c127229 */ /* 0x000fe20000000018 */
[----:B------:R-:W-:Y:S10]  /*06c0*/  @P0 BRA `(.L_x_2) ;  /* 0xfffffffc00300947 */ /* 0x000ff4000383ffff */
.L_x_1:
[----:B------:R-:W-:Y:S05]  /*06d0*/  @!P1 BRA `(.L_x_0) ;  /* 0x0000000000ec9947 */ /* 0x000fea0003800000 */
[----:B------:R-:W-:Y:S02]  /*06e0*/  ISETP.GE.U32.AND P0, PT, R4, 0x8, PT ;  /* 0x000000080400780c */ /* 0x000fe40003f06070 */
[----:B------:R-:W-:-:S04]  /*06f0*/  LOP3.LUT R2, R3, 0x7, RZ, 0xc0, !PT ;  /* 0x0000000703027812 */ /* 0x000fc800078ec0ff */
[----:B------:R-:W-:-:S07]  /*0700*/  ISETP.NE.AND P1, PT, R2, RZ, PT ;  /* 0x000000ff0200720c */ /* 0x000fce0003f25270 */
[----:B------:R-:W-:Y:S06]  /*0710*/  @!P0 BRA `(.L_x_3) ;  /* 0x0000000000688947 */ /* 0x000fec0003800000 */
[----:B------:R-:W-:-:S04]  /*0720*/  IMAD R29, R3, R5, R0 ;  /* 0x00000005031d7224 */ /* 0x000fc800078e0200 */
[----:B------:R-:W-:-:S05]  /*0730*/  IMAD.WIDE R28, R29, 0x8, R6 ;  /* 0x000000081d1c7825 */ /* 0x000fca00078e0206 */
[----:B------:R0:W2:Y:S02]  /*0740*/  LDG.E.64 R26, desc[UR4][R28.64] ;  /* 0x000000041c1a7981 */ /* 0x0000a4000c1e1b00 */
[----:B0-----:R-:W-:-:S05]  /*0750*/  IMAD.WIDE.U32 R28, R3, 0x8, R28 ;  /* 0x00000008031c7825 */ /* 0x001fca00078e001c */
[----:B------:R-:W3:Y:S01]  /*0760*/  LDG.E.64 R12, desc[UR4][R28.64] ;  /* 0x000000041c0c7981 */ /* 0x000ee2000c1e1b00 */
[----:B------:R-:W-:-:S05]  /*0770*/  IMAD.WIDE.U32 R14, R3, 0x8, R28 ;  /* 0x00000008030e7825 */ /* 0x000fca00078e001c */
[----:B------:R-:W4:Y:S01]  /*0780*/  LDG.E.64 R22, desc[UR4][R14.64] ;  /* 0x000000040e167981 */ /* 0x000f22000c1e1b00 */
[----:B------:R-:W-:-:S05]  /*0790*/  IMAD.WIDE.U32 R16, R3, 0x8, R14 ;  /* 0x0000000803107825 */ /* 0x000fca00078e000e */
[----:B------:R-:W4:Y:S01]  /*07a0*/  LDG.E.64 R20, desc[UR4][R16.64] ;  /* 0x0000000410147981 */ /* 0x000f22000c1e1b00 */
[----:B------:R-:W-:-:S05]  /*07b0*/  IMAD.WIDE.U32 R24, R3, 0x8, R16 ;  /* 0x0000000803187825 */ /* 0x000fca00078e0010 */
[----:B------:R0:W4:Y:S02]  /*07c0*/  LDG.E.64 R16, desc[UR4][R24.64] ;  /* 0x0000000418107981 */ /* 0x000124000c1e1b00 */
[----:B0-----:R-:W-:-:S05]  /*07d0*/  IMAD.WIDE.U32 R24, R3, 0x8, R24 ;  /* 0x0000000803187825 */ /* 0x001fca00078e0018 */
[----:B------:R0:W4:Y:S02]  /*07e0*/  LDG.E.64 R14, desc[UR4][R24.64] ;  /* 0x00000004180e7981 */ /* 0x000124000c1e1b00 */
[----:B0-----:R-:W-:-:S04]  /*07f0*/  IMAD.WIDE.U32 R24, R3, 0x8, R24 ;  /* 0x0000000803187825 */ /* 0x001fc800078e0018 */
[----:B------:R-:W-:-:S06]  /*0800*/  IMAD.WIDE.U32 R28, R3, 0x8, R24 ;  /* 0x00000008031c7825 */ /* 0x000fcc00078e0018 */
[----:B------:R-:W4:Y:S01]  /*0810*/  LDG.E.64 R28, desc[UR4][R28.64] ;  /* 0x000000041c1c7981 */ /* 0x000f22000c1e1b00 */
[----:B--2---:R-:W-:-:S03]  /*0820*/  DADD R18, R18, R26 ;  /* 0x0000000012127229 */ /* 0x004fc6000000001a */
[----:B------:R-:W2:Y:S05]  /*0830*/  LDG.E.64 R26, desc[UR4][R24.64] ;  /* 0x00000004181a7981 */ /* 0x000eaa000c1e1b00 */
[----:B---3--:R-:W-:-:S08]  /*0840*/  DADD R12, R18, R12 ;  /* 0x00000000120c7229 */ /* 0x008fd0000000000c */
[----:B----4-:R-:W-:-:S08]  /*0850*/  DADD R12, R12, R22 ;  /* 0x000000000c0c7229 */ /* 0x010fd00000000016 */
[----:B------:R-:W-:-:S08]  /*0860*/  DADD R12, R12, R20 ;  /* 0x000000000c0c7229 */ /* 0x000fd00000000014 */
[----:B------:R-:W-:-:S08]  /*0870*/  DADD R12, R12, R16 ;  /* 0x000000000c0c7229 */ /* 0x000fd00000000010 */
[----:B------:R-:W-:Y:S01]  /*0880*/  DADD R12, R12, R14 ;  /* 0x000000000c0c7229 */ /* 0x000fe2000000000e */
[----:B------:R-:W-:-:S07]  /*0890*/  IADD3 R5, PT, PT, R5, 0x8, RZ ;  /* 0x0000000805057810 */ /* 0x000fce0007ffe0ff */
[----:B--2---:R-:W-:-:S08]  /*08a0*/  DADD R12, R12, R26 ;  /* 0x000000000c0c7229 */ /* 0x004fd0000000001a */
[----:B------:R-:W-:-:S11]  /*08b0*/  DADD R18, R12, R28 ;  /* 0x000000000c127229 */ /* 0x000fd6000000001c */
.L_x_3:
[----:B------:R-:W-:Y:S05]  /*08c0*/  @!P1 BRA `(.L_x_0) ;  /* 0x0000000000709947 */ /* 0x000fea0003800000 */
[----:B------:R-:W-:Y:S02]  /*08d0*/  ISETP.GE.U32.AND P0, PT, R2, 0x4, PT ;  /* 0x000000040200780c */ /* 0x000fe40003f06070 */
[----:B------:R-:W-:-:S04]  /*08e0*/  LOP3.LUT R4, R3, 0x3, RZ, 0xc0, !PT ;  /* 0x0000000303047812 */ /* 0x000fc800078ec0ff */
[----:B------:R-:W-:-:S07]  /*08f0*/  ISETP.NE.AND P1, PT, R4, RZ, PT ;  /* 0x000000ff0400720c */ /* 0x000fce0003f25270 */
[----:B------:R-:W-:Y:S06]  /*0900*/  @!P0 BRA `(.L_x_4) ;  /* 0x0000000000388947 */ /* 0x000fec0003800000 */
[----:B------:R-:W-:-:S04]  /*0910*/  IMAD R23, R3, R5, R0 ;  /* 0x0000000503177224 */ /* 0x000fc800078e0200 */
[----:B------:R-:W-:-:S05]  /*0920*/  IMAD.WIDE R22, R23, 0x8, R6 ;  /* 0x0000000817167825 */ /* 0x000fca00078e0206 */
[----:B------:R-:W2:Y:S01]  /*0930*/  LDG.E.64 R12, desc[UR4][R22.64] ;  /* 0x00000004160c7981 */ /* 0x000ea2000c1e1b00 */
[----:B------:R-:W-:-:S05]  /*0940*/  IMAD.WIDE.U32 R24, R3, 0x8, R22 ;  /* 0x0000000803187825 */ /* 0x000fca00078e0016 */
[----:B------:R-:W3:Y:S01]  /*0950*/  LDG.E.64 R14, desc[UR4][R24.64] ;  /* 0x00000004180e7981 */ /* 0x000ee2000c1e1b00 */
[----:B------:R-:W-:-:S05]  /*0960*/  IMAD.WIDE.U32 R26, R3, 0x8, R24 ;  /* 0x00000008031a7825 */ /* 0x000fca00078e0018 */
[----:B------:R-:W4:Y:S01]  /*0970*/  LDG.E.64 R16, desc[UR4][R26.64] ;  /* 0x000000041a107981 */ /* 0x000f22000c1e1b00 */
[----:B------:R-:W-:-:S06]  /*0980*/  IMAD.WIDE.U32 R20, R3, 0x8, R26 ;  /* 0x0000000803147825 */ /* 0x000fcc00078e001a */
[----:B------:R-:W4:Y:S01]  /*0990*/  LDG.E.64 R20, desc[UR4][R20.64] ;  /* 0x0000000414147981 */ /* 0x000f22000c1e1b00 */
[----:B------:R-:W-:Y:S01]  /*09a0*/  VIADD R5, R5, 0x4 ;  /* 0x0000000405057836 */ /* 0x000fe20000000000 */
[----:B--2---:R-:W-:-:S08]  /*09b0*/  DADD R12, R18, R12 ;  /* 0x00000000120c7229 */ /* 0x004fd0000000000c */
[----:B---3--:R-:W-:-:S08]  /*09c0*/  DADD R12, R12, R14 ;  /* 0x000000000c0c7229 */ /* 0x008fd0000000000e */
[----:B----4-:R-:W-:-:S08]  /*09d0*/  DADD R12, R12, R16 ;  /* 0x000000000c0c7229 */ /* 0x010fd00000000010 */
[----:B------:R-:W-:-:S11]  /*09e0*/  DADD R18, R12, R20 ;  /* 0x000000000c127229 */ /* 0x000fd60000000014 */
.L_x_4:
[----:B------:R-:W-:Y:S05]  /*09f0*/  @!P1 BRA `(.L_x_0) ;  /* 0x0000000000249947 */ /* 0x000fea0003800000 */
[----:B------:R-:W-:Y:S02]  /*0a00*/  IMAD R0, R3, R5, R0 ;  /* 0x0000000503007224 */ /* 0x000fe400078e0200 */
[----:B------:R-:W-:-:S07]  /*0a10*/  IMAD.MOV R2, RZ, RZ, -R4 ;  /* 0x000000ffff027224 */ /* 0x000fce00078e0a04 */
.L_x_5:
[----:B------:R-:W-:-:S06]  /*0a20*/  IMAD.WIDE R4, R0, 0x8, R6 ;  /* 0x0000000800047825 */ /* 0x000fcc00078e0206 */
[----:B------:R-:W2:Y:S01]  /*0a30*/  LDG.E.64 R4, desc[UR4][R4.64] ;  /* 0x0000000404047981 */ /* 0x000ea2000c1e1b00 */
[----:B------:R-:W-:Y:S01]  /*0a40*/  VIADD R2, R2, 0x1 ;  /* 0x0000000102027836 */ /* 0x000fe20000000000 */
[----:B------:R-:W-:-:S04]  /*0a50*/  IADD3 R0, PT, PT, R3, R0, RZ ;  /* 0x0000000003007210 */ /* 0x000fc80007ffe0ff */
[----:B------:R-:W-:Y:S01]  /*0a60*/  ISETP.NE.AND P0, PT, R2, RZ, PT ;  /* 0x000000ff0200720c */ /* 0x000fe20003f05270 */
[----:B--2---:R-:W-:-:S12]  /*0a70*/  DADD R18, R4, R18 ;  /* 0x0000000004127229 */ /* 0x004fd80000000012 */
[----:B------:R-:W-:Y:S05]  /*0a80*/  @P0 BRA `(.L_x_5) ;  /* 0xfffffffc00e40947 */ /* 0x000fea000383ffff */
.L_x_0:
[----:B------:R-:W-:Y:S01]  /*0a90*/  DSETP.NEU.AND P0, PT, R18, RZ, PT ;  /* 0x000000ff1200722a */ /* 0x000fe20003f0d000 */
[----:B------:R-:W-:Y:S01]  /*0aa0*/  IMAD.MOV.U32 R2, RZ, RZ, 0x1 ;  /* 0x00000001ff027424 */ /* 0x000fe200078e00ff */
[----:B-----5:R-:W-:Y:S01]  /*0ab0*/  FSETP.GEU.AND P1, PT, |R11|, 6.5827683646048100446e-37, PT ;  /* 0x036000000b00780b */ /* 0x020fe20003f2e200 */
[----:B------:R-:W-:Y:S03]  /*0ac0*/  BSSY.RECONVERGENT B0, `(.L_x_6) ;  /* 0x0000013000007945 */ /* 0x000fe60003800200 */
[----:B------:R-:W-:Y:S02]  /*0ad0*/  FSEL R5, R19, 1.875, P0 ;  /* 0x3ff0000013057808 */ /* 0x000fe40000000000 */
[----:B------:R-:W-:Y:S02]  /*0ae0*/  FSEL R4, R18, RZ, P0 ;  /* 0x000000ff12047208 */ /* 0x000fe40000000000 */
[----:B------:R-:W0:Y:S04]  /*0af0*/  MUFU.RCP64H R3, R5 ;  /* 0x0000000500037308 */ /* 0x000e280000001800 */
[----:B0-----:R-:W-:-:S08]  /*0b00*/  DFMA R6, -R4, R2, 1 ;  /* 0x3ff000000406742b */ /* 0x001fd00000000102 */
[----:B------:R-:W-:-:S08]  /*0b10*/  DFMA R6, R6, R6, R6 ;  /* 0x000000060606722b */ /* 0x000fd00000000006 */
[----:B------:R-:W-:-:S08]  /*0b20*/  DFMA R6, R2, R6, R2 ;  /* 0x000000060206722b */ /* 0x000fd00000000002 */
[----:B------:R-:W-:-:S08]  /*0b30*/  DFMA R2, -R4, R6, 1 ;  /* 0x3ff000000402742b */ /* 0x000fd00000000106 */
[----:B------:R-:W-:-:S08]  /*0b40*/  DFMA R2, R6, R2, R6 ;  /* 0x000000020602722b */ /* 0x000fd00000000006 */
[----:B------:R-:W-:-:S08]  /*0b50*/  DMUL R6, R10, R2 ;  /* 0x000000020a067228 */ /* 0x000fd00000000000 */
[----:B------:R-:W-:-:S08]  /*0b60*/  DFMA R12, -R4, R6, R10 ;  /* 0x00000006040c722b */ /* 0x000fd0000000010a */
[----:B------:R-:W-:-:S10]  /*0b70*/  DFMA R2, R2, R12, R6 ;  /* 0x0000000c0202722b */ /* 0x000fd40000000006 */
[----:B------:R-:W-:-:S05]  /*0b80*/  FFMA R0, RZ, R5, R3 ;  /* 0x00000005ff007223 */ /* 0x000fca0000000003 */
[----:B------:R-:W-:-:S13]  /*0b90*/  FSETP.GT.AND P0, PT, |R0|, 1.469367938527859385e-39, PT ;  /* 0x001000000000780b */ /* 0x000fda0003f04200 */
[----:B------:R-:W-:Y:S05]  /*0ba0*/  @P0 BRA P1, `(.L_x_7) ;  /* 0x0000000000100947 */ /* 0x000fea0000800000 */
[----:B------:R-:W-:-:S07]  /*0bb0*/  MOV R0, 0xbd0 ;  /* 0x00000bd000007802 */ /* 0x000fce0000000f00 */
[----:B------:R-:W-:Y:S05]  /*0bc0*/  CALL.REL.NOINC `($__internal_0_$__cuda_sm20_div_rn_f64_full) ;  /* 0x0000000000147944 */ /* 0x000fea0003c00000 */
[----:B------:R-:W-:Y:S02]  /*0bd0*/  IMAD.MOV.U32 R2, RZ, RZ, R12 ;  /* 0x000000ffff027224 */ /* 0x000fe400078e000c */
[----:B------:R-:W-:-:S07]  /*0be0*/  IMAD.MOV.U32 R3, RZ, RZ, R13 ;  /* 0x000000ffff037224 */ /* 0x000fce00078e000d */
.L_x_7:
[----:B------:R-:W-:Y:S05]  /*0bf0*/  BSYNC.RECONVERGENT B0 ;  /* 0x0000000000007941 */ /* 0x000fea0003800200 */
.L_x_6:
[----:B------:R-:W-:Y:S01]  /*0c00*/  STG.E.64 desc[UR4][R8.64], R2 ;  /* 0x0000000208007986 */ /* 0x000fe2000c101b04 */
[----:B------:R-:W-:Y:S05]  /*0c10*/  EXIT ;  /* 0x000000000000794d */ /* 0x000fea0003800000 */
        .weak           $__internal_0_$__cuda_sm20_div_rn_f64_full
        .type           $__internal_0_$__cuda_sm20_div_rn_f64_full,@function
        .size           $__internal_0_$__cuda_sm20_div_rn_f64_full,(.L_x_14 - $__internal_0_$__cuda_sm20_div_rn_f64_full)
$__internal_0_$__cuda_sm20_div_rn_f64_full:
[C---:B------:R-:W-:Y:S01]  /*0c20*/  FSETP.GEU.AND P0, PT, |R5|.reuse, 1.469367938527859385e-39, PT ;  /* 0x001000000500780b */ /* 0x040fe20003f0e200 */
[----:B------:R-:W-:Y:S01]  /*0c30*/  IMAD.MOV.U32 R16, RZ, RZ, 0x1 ;  /* 0x00000001ff107424 */ /* 0x000fe200078e00ff */
[----:B------:R-:W-:Y:S01]  /*0c40*/  LOP3.LUT R2, R5, 0x800fffff, RZ, 0xc0, !PT ;  /* 0x800fffff05027812 */ /* 0x000fe200078ec0ff */
[----:B------:R-:W-:Y:S01]  /*0c50*/  BSSY.RECONVERGENT B1, `(.L_x_8) ;  /* 0x0000055000017945 */ /* 0x000fe20003800200 */
[C---:B------:R-:W-:Y:S02]  /*0c60*/  FSETP.GEU.AND P2, PT, |R11|.reuse, 1.469367938527859385e-39, PT ;  /* 0x001000000b00780b */ /* 0x040fe40003f4e200 */
[----:B------:R-:W-:Y:S02]  /*0c70*/  LOP3.LUT R3, R2, 0x3ff00000, RZ, 0xfc, !PT ;  /* 0x3ff0000002037812 */ /* 0x000fe400078efcff */
[----:B------:R-:W-:Y:S02]  /*0c80*/  MOV R2, R4 ;  /* 0x0000000400027202 */ /* 0x000fe40000000f00 */
[----:B------:R-:W-:-:S02]  /*0c90*/  LOP3.LUT R12, R11, 0x7ff00000, RZ, 0xc0, !PT ;  /* 0x7ff000000b0c7812 */ /* 0x000fc400078ec0ff */
[----:B------:R-:W-:Y:S01]  /*0ca0*/  LOP3.LUT R15, R5, 0x7ff00000, RZ, 0xc0, !PT ;  /* 0x7ff00000050f7812 */ /* 0x000fe200078ec0ff */
[----:B------:R-:W-:-:S03]  /*0cb0*/  @!P0 DMUL R2, R4, 8.98846567431157953865e+307 ;  /* 0x7fe0000004028828 */ /* 0x000fc60000000000 */
[C---:B------:R-:W-:Y:S02]  /*0cc0*/  ISETP.GE.U32.AND P1, PT, R12.reuse, R15, PT ;  /* 0x0000000f0c00720c */ /* 0x040fe40003f26070 */
[----:B------:R-:W-:Y:S01]  /*0cd0*/  @!P2 LOP3.LUT R13, R5, 0x7ff00000, RZ, 0xc0, !PT ;  /* 0x7ff00000050da812 */ /* 0x000fe200078ec0ff */
[----:B------:R-:W0:Y:S01]  /*0ce0*/  MUFU.RCP64H R17, R3 ;  /* 0x0000000300117308 */ /* 0x000e220000001800 */
[----:B------:R-:W-:Y:S02]  /*0cf0*/  @!P2 MOV R18, RZ ;  /* 0x000000ff0012a202 */ /* 0x000fe40000000f00 */
[----:B------:R-:W-:Y:S01]  /*0d00*/  @!P2 ISETP.GE.U32.AND P3, PT, R12, R13, PT ;  /* 0x0000000d0c00a20c */ /* 0x000fe20003f66070 */
[----:B------:R-:W-:-:S05]  /*0d10*/  IMAD.MOV.U32 R13, RZ, RZ, 0x1ca00000 ;  /* 0x1ca00000ff0d7424 */ /* 0x000fca00078e00ff */
[----:B------:R-:W-:-:S04]  /*0d20*/  @!P2 SEL R19, R13, 0x63400000, !P3 ;  /* 0x634000000d13a807 */ /* 0x000fc80005800000 */
[----:B------:R-:W-:Y:S01]  /*0d30*/  @!P2 LOP3.LUT R19, R19, 0x80000000, R11, 0xf8, !PT ;  /* 0x800000001313a812 */ /* 0x000fe200078ef80b */
[----:B0-----:R-:W-:-:S03]  /*0d40*/  DFMA R6, R16, -R2, 1 ;  /* 0x3ff000001006742b */ /* 0x001fc60000000802 */
[----:B------:R-:W-:-:S05]  /*0d50*/  @!P2 LOP3.LUT R19, R19, 0x100000, RZ, 0xfc, !PT ;  /* 0x001000001313a812 */ /* 0x000fca00078efcff */
[----:B------:R-:W-:-:S08]  /*0d60*/  DFMA R6, R6, R6, R6 ;  /* 0x000000060606722b */ /* 0x000fd00000000006 */
[----:B------:R-:W-:Y:S01]  /*0d70*/  DFMA R16, R16, R6, R16 ;  /* 0x000000061010722b */ /* 0x000fe20000000010 */
[----:B------:R-:W-:Y:S01]  /*0d80*/  SEL R7, R13, 0x63400000, !P1 ;  /* 0x634000000d077807 */ /* 0x000fe20004800000 */
[----:B------:R-:W-:-:S03]  /*0d90*/  IMAD.MOV.U32 R6, RZ, RZ, R10 ;  /* 0x000000ffff067224 */ /* 0x000fc600078e000a */
[----:B------:R-:W-:-:S03]  /*0da0*/  LOP3.LUT R7, R7, 0x800fffff, R11, 0xf8, !PT ;  /* 0x800fffff07077812 */ /* 0x000fc600078ef80b */
[----:B------:R-:W-:-:S03]  /*0db0*/  DFMA R20, R16, -R2, 1 ;  /* 0x3ff000001014742b */ /* 0x000fc60000000802 */
[----:B------:R-:W-:-:S05]  /*0dc0*/  @!P2 DFMA R6, R6, 2, -R18 ;  /* 0x400000000606a82b */ /* 0x000fca0000000812 */
[----:B------:R-:W-:Y:S01]  /*0dd0*/  DFMA R16, R16, R20, R16 ;  /* 0x000000141010722b */ /* 0x000fe20000000010 */
[----:B------:R-:W-:Y:S02]  /*0de0*/  IMAD.MOV.U32 R21, RZ, RZ, R12 ;  /* 0x000000ffff157224 */ /* 0x000fe400078e000c */
[----:B------:R-:W-:Y:S01]  /*0df0*/  IMAD.MOV.U32 R20, RZ, RZ, R15 ;  /* 0x000000ffff147224 */ /* 0x000fe200078e000f */
[----:B------:R-:W-:Y:S02]  /*0e00*/  @!P0 LOP3.LUT R20, R3, 0x7ff00000, RZ, 0xc0, !PT ;  /* 0x7ff0000003148812 */ /* 0x000fe400078ec0ff */
[----:B------:R-:W-:Y:S02]  /*0e10*/  @!P2 LOP3.LUT R21, R7, 0x7ff00000, RZ, 0xc0, !PT ;  /* 0x7ff000000715a812 */ /* 0x000fe400078ec0ff */
[----:B------:R-:W-:Y:S01]  /*0e20*/  DMUL R18, R16, R6 ;  /* 0x0000000610127228 */ /* 0x000fe20000000000 */
[----:B------:R-:W-:Y:S02]  /*0e30*/  IADD3 R23, PT, PT, R20, -0x1, RZ ;  /* 0xffffffff14177810 */ /* 0x000fe40007ffe0ff */
[----:B------:R-:W-:-:S05]  /*0e40*/  VIADD R22, R21, 0xffffffff ;  /* 0xffffffff15167836 */ /* 0x000fca0000000000 */
[----:B------:R-:W-:Y:S01]  /*0e50*/  DFMA R14, R18, -R2, R6 ;  /* 0x80000002120e722b */ /* 0x000fe20000000006 */
[----:B------:R-:W-:-:S04]  /*0e60*/  ISETP.GT.U32.AND P0, PT, R22, 0x7feffffe, PT ;  /* 0x7feffffe1600780c */ /* 0x000fc80003f04070 */
[----:B------:R-:W-:-:S03]  /*0e70*/  ISETP.GT.U32.OR P0, PT, R23, 0x7feffffe, P0 ;  /* 0x7feffffe1700780c */ /* 0x000fc60000704470 */
[----:B------:R-:W-:-:S10]  /*0e80*/  DFMA R14, R16, R14, R18 ;  /* 0x0000000e100e722b */ /* 0x000fd40000000012 */
[----:B------:R-:W-:Y:S05]  /*0e90*/  @P0 BRA `(.L_x_9) ;  /* 0x00000000006c0947 */ /* 0x000fea0003800000 */
[----:B------:R-:W-:-:S04]  /*0ea0*/  LOP3.LUT R11, R5, 0x7ff00000, RZ, 0xc0, !PT ;  /* 0x7ff00000050b7812 */ /* 0x000fc800078ec0ff */
[CC--:B------:R-:W-:Y:S02]  /*0eb0*/  VIADDMNMX R10, R12.reuse, -R11.reuse, 0xb9600000, !PT ;  /* 0xb96000000c0a7446 */ /* 0x0c0fe4000780090b */
[----:B------:R-:W-:Y:S02]  /*0ec0*/  ISETP.GE.U32.AND P0, PT, R12, R11, PT ;  /* 0x0000000b0c00720c */ /* 0x000fe40003f06070 */
[----:B------:R-:W-:Y:S02]  /*0ed0*/  VIMNMX R10, PT, PT, R10, 0x46a00000, PT ;  /* 0x46a000000a0a7848 */ /* 0x000fe40003fe0100 */
[----:B------:R-:W-:-:S05]  /*0ee0*/  SEL R13, R13, 0x63400000, !P0 ;  /* 0x634000000d0d7807 */ /* 0x000fca0004000000 */
[----:B------:R-:W-:Y:S02]  /*0ef0*/  IMAD.IADD R16, R10, 0x1, -R13 ;  /* 0x000000010a107824 */ /* 0x000fe400078e0a0d */
[----:B------:R-:W-:Y:S02]  /*0f00*/  IMAD.MOV.U32 R10, RZ, RZ, RZ ;  /* 0x000000ffff0a7224 */ /* 0x000fe400078e00ff */
[----:B------:R-:W-:-:S06]  /*0f10*/  VIADD R11, R16, 0x7fe00000 ;  /* 0x7fe00000100b7836 */ /* 0x000fcc0000000000 */
[----:B------:R-:W-:-:S10]  /*0f20*/  DMUL R12, R14, R10 ;  /* 0x0000000a0e0c7228 */ /* 0x000fd40000000000 */
[----:B------:R-:W-:-:S13]  /*0f30*/  FSETP.GTU.AND P0, PT, |R13|, 1.469367938527859385e-39, PT ;  /* 0x001000000d00780b */ /* 0x000fda0003f0c200 */
[----:B------:R-:W-:Y:S05]  /*0f40*/  @P0 BRA `(.L_x_10) ;  /* 0x0000000000940947 */ /* 0x000fea0003800000 */
[----:B------:R-:W-:Y:S01]  /*0f50*/  DFMA R2, R14, -R2, R6 ;  /* 0x800000020e02722b */ /* 0x000fe20000000006 */
[----:B------:R-:W-:-:S09]  /*0f60*/  MOV R10, RZ ;  /* 0x000000ff000a7202 */ /* 0x000fd20000000f00 */
[C---:B------:R-:W-:Y:S02]  /*0f70*/  FSETP.NEU.AND P0, PT, R3.reuse, RZ, PT ;  /* 0x000000ff0300720b */ /* 0x040fe40003f0d000 */
[----:B------:R-:W-:-:S04]  /*0f80*/  LOP3.LUT R5, R3, 0x80000000, R5, 0x48, !PT ;  /* 0x8000000003057812 */ /* 0x000fc800078e4805 */
[----:B------:R-:W-:-:S07]  /*0f90*/  LOP3.LUT R11, R5, R11, RZ, 0xfc, !PT ;  /* 0x0000000b050b7212 */ /* 0x000fce00078efcff */
[----:B------:R-:W-:Y:S05]  /*0fa0*/  @!P0 BRA `(.L_x_10) ;  /* 0x00000000007c8947 */ /* 0x000fea0003800000 */
[----:B------:R-:W-:Y:S01]  /*0fb0*/  IMAD.MOV R3, RZ, RZ, -R16 ;  /* 0x000000ffff037224 */ /* 0x000fe200078e0a10 */
[----:B------:R-:W-:Y:S01]  /*0fc0*/  DMUL.RP R10, R14, R10 ;  /* 0x0000000a0e0a7228 */ /* 0x000fe20000008000 */
[----:B------:R-:W-:-:S06]  /*0fd0*/  IMAD.MOV.U32 R2, RZ, RZ, RZ ;  /* 0x000000ffff027224 */ /* 0x000fcc00078e00ff */
[----:B------:R-:W-:-:S03]  /*0fe0*/  DFMA R2, R12, -R2, R14 ;  /* 0x800000020c02722b */ /* 0x000fc6000000000e */
[----:B------:R-:W-:-:S03]  /*0ff0*/  LOP3.LUT R5, R11, R5, RZ, 0x3c, !PT ;  /* 0x000000050b057212 */ /* 0x000fc600078e3cff */
[----:B------:R-:W-:-:S04]  /*1000*/  IADD3 R2, PT, PT, -R16, -0x43300000, RZ ;  /* 0xbcd0000010027810 */ /* 0x000fc80007ffe1ff */
[----:B------:R-:W-:-:S04]  /*1010*/  FSETP.NEU.AND P0, PT, |R3|, R2, PT ;  /* 0x000000020300720b */ /* 0x000fc80003f0d200 */
[----:B------:R-:W-:Y:S02]  /*1020*/  FSEL R12, R10, R12, !P0 ;  /* 0x0000000c0a0c7208 */ /* 0x000fe40004000000 */
[----:B------:R-:W-:Y:S01]  /*1030*/  FSEL R13, R5, R13, !P0 ;  /* 0x0000000d050d7208 */ /* 0x000fe20004000000 */
[----:B------:R-:W-:Y:S06]  /*1040*/  BRA `(.L_x_10) ;  /* 0x0000000000547947 */ /* 0x000fec0003800000 */
.L_x_9:
[----:B------:R-:W-:-:S14]  /*1050*/  DSETP.NAN.AND P0, PT, R10, R10, PT ;  /* 0x0000000a0a00722a */ /* 0x000fdc0003f08000 */
[----:B------:R-:W-:Y:S05]  /*1060*/  @P0 BRA `(.L_x_11) ;  /* 0x0000000000440947 */ /* 0x000fea0003800000 */
[----:B------:R-:W-:-:S14]  /*1070*/  DSETP.NAN.AND P0, PT, R4, R4, PT ;  /* 0x000000040400722a */ /* 0x000fdc0003f08000 */
[----:B------:R-:W-:Y:S05]  /*1080*/  @P0 BRA `(.L_x_12) ;  /* 0x0000000000300947 */ /* 0x000fea0003800000 */
[----:B------:R-:W-:Y:S01]  /*1090*/  ISETP.NE.AND P0, PT, R21, R20, PT ;  /* 0x000000141500720c */ /* 0x000fe20003f05270 */
[----:B------:R-:W-:Y:S01]  /*10a0*/  IMAD.MOV.U32 R12, RZ, RZ, 0x0 ;  /* 0x00000000ff0c7424 */ /* 0x000fe200078e00ff */
[----:B------:R-:W-:-:S11]  /*10b0*/  MOV R13, 0xfff80000 ;  /* 0xfff80000000d7802 */ /* 0x000fd60000000f00 */
[----:B------:R-:W-:Y:S05]  /*10c0*/  @!P0 BRA `(.L_x_10) ;  /* 0x0000000000348947 */ /* 0x000fea0003800000 */
[----:B------:R-:W-:Y:S02]  /*10d0*/  ISETP.NE.AND P0, PT, R21, 0x7ff00000, PT ;  /* 0x7ff000001500780c */ /* 0x000fe40003f05270 */
[----:B------:R-:W-:Y:S02]  /*10e0*/  LOP3.LUT R13, R11, 0x80000000, R5, 0x48, !PT ;  /* 0x800000000b0d7812 */ /* 0x000fe400078e4805 */
[----:B------:R-:W-:-:S13]  /*10f0*/  ISETP.EQ.OR P0, PT, R20, RZ, !P0 ;  /* 0x000000ff1400720c */ /* 0x000fda0004702670 */
[----:B------:R-:W-:Y:S01]  /*1100*/  @P0 LOP3.LUT R2, R13, 0x7ff00000, RZ, 0xfc, !PT ;  /* 0x7ff000000d020812 */ /* 0x000fe200078efcff */
[----:B------:R-:W-:Y:S02]  /*1110*/  @!P0 IMAD.MOV.U32 R12, RZ, RZ, RZ ;  /* 0x000000ffff0c8224 */ /* 0x000fe400078e00ff */
[----:B------:R-:W-:Y:S01]  /*1120*/  @P0 IMAD.MOV.U32 R12, RZ, RZ, RZ ;  /* 0x000000ffff0c0224 */ /* 0x000fe200078e00ff */
[----:B------:R-:W-:Y:S01]  /*1130*/  @P0 MOV R13, R2 ;  /* 0x00000002000d0202 */ /* 0x000fe20000000f00 */
[----:B------:R-:W-:Y:S06]  /*1140*/  BRA `(.L_x_10) ;  /* 0x0000000000147947 */ /* 0x000fec0003800000 */
.L_x_12:
[----:B------:R-:W-:Y:S01]  /*1150*/  LOP3.LUT R13, R5, 0x80000, RZ, 0xfc, !PT ;  /* 0x00080000050d7812 */ /* 0x000fe200078efcff */
[----:B------:R-:W-:Y:S01]  /*1160*/  IMAD.MOV.U32 R12, RZ, RZ, R4 ;  /* 0x000000ffff0c7224 */ /* 0x000fe200078e0004 */
[----:B------:R-:W-:Y:S06]  /*1170*/  BRA `(.L_x_10) ;  /* 0x0000000000087947 */ /* 0x000fec0003800000 */
.L_x_11:
[----:B------:R-:W-:Y:S01]  /*1180*/  LOP3.LUT R13, R11, 0x80000, RZ, 0xfc, !PT ;  /* 0x000800000b0d7812 */ /* 0x000fe200078efcff */
[----:B------:R-:W-:-:S07]  /*1190*/  IMAD.MOV.U32 R12, RZ, RZ, R10 ;  /* 0x000000ffff0c7224 */ /* 0x000fce00078e000a */
.L_x_10:
[----:B------:R-:W-:Y:S05]  /*11a0*/  BSYNC.RECONVERGENT B1 ;  /* 0x0000000000017941 */ /* 0x000fea0003800200 */
.L_x_8:
[----:B------:R-:W-:Y:S01]  /*11b0*/  MOV R2, R0 ;  /* 0x0000000000027202 */ /* 0x000fe20000000f00 */
[----:B------:R-:W-:-:S04]  /*11c0*/  IMAD.MOV.U32 R3, RZ, RZ, 0x0 ;  /* 0x00000000ff037424 */ /* 0x000fc800078e00ff */
[----:B------:R-:W-:Y:S05]  /*11d0*/  RET.REL.NODEC R2 `(_Z15renormalizediagPPdS0_PiS1_ii) ;  /* 0xffffffec02887950 */ /* 0x000fea0003c3ffff */
.L_x_13:
[----:B------:R-:W-:-:S00]  /*11e0*/  BRA `(.L_x_13) ;  /* 0xfffffffc00fc7947 */ /* 0x000fc0000383ffff */
[----:B------:R-:W-:-:S00]  /*11f0*/  NOP ;  /* 0x0000000000007918 */ /* 0x000fc00000000000 */
        /* <DEDUP_REMOVED lines=8> */
.L_x_14:


//--------------------- .nv.shared.reserved.0     --------------------------
	.section	.nv.shared.reserved.0,"aw",@nobits
	.weak		__nv_reservedSMEM_offset_0_alias
	.size		__nv_reservedSMEM_offset_0_alias, 0, 64
	.other		__nv_reservedSMEM_offset_0_alias,@"STO_CUDA_RESERVED_SHARED STV_DEFAULT"
__nv_reservedSMEM_offset_0_alias:
	.zero		0
	.zero		64


//--------------------- .nv.constant0._Z15renormalizediagPPdS0_PiS1_ii --------------------------
	.section	.nv.constant0._Z15renormalizediagPPdS0_PiS1_ii,"a",@progbits
	.sectionflags	@""
	.align	4
.nv.constant0._Z15renormalizediagPPdS0_PiS1_ii:
	.zero		936


//--------------------- SYMBOLS --------------------------

	.type		.nv.reservedSmem.offset0,@object
	.size		.nv.reservedSmem.offset0,0x4
